//
// Generated by NVIDIA NVVM Compiler
//
// Compiler Build ID: CL-36424714
// Cuda compilation tools, release 13.0, V13.0.88
// Based on NVVM 20.0.0
//

.version 9.0
.target sm_100
.address_size 64

	// .globl	_Z13muladd_kernelPfS_S_ii

.visible .entry _Z13muladd_kernelPfS_S_ii(
	.param .u64 .ptr .align 1 _Z13muladd_kernelPfS_S_ii_param_0,
	.param .u64 .ptr .align 1 _Z13muladd_kernelPfS_S_ii_param_1,
	.param .u64 .ptr .align 1 _Z13muladd_kernelPfS_S_ii_param_2,
	.param .u32 _Z13muladd_kernelPfS_S_ii_param_3,
	.param .u32 _Z13muladd_kernelPfS_S_ii_param_4
)
{
	.reg .pred 	%p<10>;
	.reg .b32 	%r<37>;
	.reg .b32 	%f<112>;
	.reg .b64 	%rd<31>;

	ld.param.u64 	%rd10, [_Z13muladd_kernelPfS_S_ii_param_0];
	ld.param.u64 	%rd11, [_Z13muladd_kernelPfS_S_ii_param_1];
	ld.param.u64 	%rd12, [_Z13muladd_kernelPfS_S_ii_param_2];
	ld.param.u32 	%r23, [_Z13muladd_kernelPfS_S_ii_param_3];
	cvta.to.global.u64 	%rd1, %rd11;
	cvta.to.global.u64 	%rd2, %rd12;
	mov.u32 	%r24, %ctaid.x;
	mov.u32 	%r25, %ntid.x;
	mov.u32 	%r26, %tid.x;
	mad.lo.s32 	%r1, %r24, %r25, %r26;
	setp.lt.s32 	%p1, %r23, 1;
	mov.f32 	%f111, 0f00000000;
	@%p1 bra 	$L__BB0_13;
	mul.lo.s32 	%r2, %r23, %r1;
	and.b32  	%r3, %r23, 15;
	setp.lt.u32 	%p2, %r23, 16;
	mov.b32 	%r33, 0;
	mov.f32 	%f111, 0f00000000;
	@%p2 bra 	$L__BB0_4;
	and.b32  	%r33, %r23, 2147483632;
	neg.s32 	%r31, %r33;
	add.s64 	%rd3, %rd2, 32;
	add.s64 	%rd29, %rd1, 32;
	mov.f32 	%f111, 0f00000000;
	mov.u32 	%r30, %r2;
$L__BB0_3:
	.pragma "nounroll";
	mul.wide.s32 	%rd13, %r30, 4;
	add.s64 	%rd14, %rd3, %rd13;
	ld.global.f32 	%f18, [%rd14+-32];
	ld.global.f32 	%f19, [%rd29+-32];
	fma.rn.f32 	%f20, %f18, %f19, %f111;
	ld.global.f32 	%f21, [%rd14+-28];
	ld.global.f32 	%f22, [%rd29+-28];
	fma.rn.f32 	%f23, %f21, %f22, %f20;
	ld.global.f32 	%f24, [%rd14+-24];
	ld.global.f32 	%f25, [%rd29+-24];
	fma.rn.f32 	%f26, %f24, %f25, %f23;
	ld.global.f32 	%f27, [%rd14+-20];
	ld.global.f32 	%f28, [%rd29+-20];
	fma.rn.f32 	%f29, %f27, %f28, %f26;
	ld.global.f32 	%f30, [%rd14+-16];
	ld.global.f32 	%f31, [%rd29+-16];
	fma.rn.f32 	%f32, %f30, %f31, %f29;
	ld.global.f32 	%f33, [%rd14+-12];
	ld.global.f32 	%f34, [%rd29+-12];
	fma.rn.f32 	%f35, %f33, %f34, %f32;
	ld.global.f32 	%f36, [%rd14+-8];
	ld.global.f32 	%f37, [%rd29+-8];
	fma.rn.f32 	%f38, %f36, %f37, %f35;
	ld.global.f32 	%f39, [%rd14+-4];
	ld.global.f32 	%f40, [%rd29+-4];
	fma.rn.f32 	%f41, %f39, %f40, %f38;
	ld.global.f32 	%f42, [%rd14];
	ld.global.f32 	%f43, [%rd29];
	fma.rn.f32 	%f44, %f42, %f43, %f41;
	ld.global.f32 	%f45, [%rd14+4];
	ld.global.f32 	%f46, [%rd29+4];
	fma.rn.f32 	%f47, %f45, %f46, %f44;
	ld.global.f32 	%f48, [%rd14+8];
	ld.global.f32 	%f49, [%rd29+8];
	fma.rn.f32 	%f50, %f48, %f49, %f47;
	ld.global.f32 	%f51, [%rd14+12];
	ld.global.f32 	%f52, [%rd29+12];
	fma.rn.f32 	%f53, %f51, %f52, %f50;
	ld.global.f32 	%f54, [%rd14+16];
	ld.global.f32 	%f55, [%rd29+16];
	fma.rn.f32 	%f56, %f54, %f55, %f53;
	ld.global.f32 	%f57, [%rd14+20];
	ld.global.f32 	%f58, [%rd29+20];
	fma.rn.f32 	%f59, %f57, %f58, %f56;
	ld.global.f32 	%f60, [%rd14+24];
	ld.global.f32 	%f61, [%rd29+24];
	fma.rn.f32 	%f62, %f60, %f61, %f59;
	ld.global.f32 	%f63, [%rd14+28];
	ld.global.f32 	%f64, [%rd29+28];
	fma.rn.f32 	%f111, %f63, %f64, %f62;
	add.s32 	%r31, %r31, 16;
	add.s32 	%r30, %r30, 16;
	add.s64 	%rd29, %rd29, 64;
	setp.ne.s32 	%p3, %r31, 0;
	@%p3 bra 	$L__BB0_3;
$L__BB0_4:
	setp.eq.s32 	%p4, %r3, 0;
	@%p4 bra 	$L__BB0_13;
	and.b32  	%r11, %r23, 7;
	setp.lt.u32 	%p5, %r3, 8;
	@%p5 bra 	$L__BB0_7;
	add.s32 	%r28, %r33, %r2;
	mul.wide.s32 	%rd15, %r28, 4;
	add.s64 	%rd16, %rd2, %rd15;
	ld.global.f32 	%f66, [%rd16];
	mul.wide.u32 	%rd17, %r33, 4;
	add.s64 	%rd18, %rd1, %rd17;
	ld.global.f32 	%f67, [%rd18];
	fma.rn.f32 	%f68, %f66, %f67, %f111;
	ld.global.f32 	%f69, [%rd16+4];
	ld.global.f32 	%f70, [%rd18+4];
	fma.rn.f32 	%f71, %f69, %f70, %f68;
	ld.global.f32 	%f72, [%rd16+8];
	ld.global.f32 	%f73, [%rd18+8];
	fma.rn.f32 	%f74, %f72, %f73, %f71;
	ld.global.f32 	%f75, [%rd16+12];
	ld.global.f32 	%f76, [%rd18+12];
	fma.rn.f32 	%f77, %f75, %f76, %f74;
	ld.global.f32 	%f78, [%rd16+16];
	ld.global.f32 	%f79, [%rd18+16];
	fma.rn.f32 	%f80, %f78, %f79, %f77;
	ld.global.f32 	%f81, [%rd16+20];
	ld.global.f32 	%f82, [%rd18+20];
	fma.rn.f32 	%f83, %f81, %f82, %f80;
	ld.global.f32 	%f84, [%rd16+24];
	ld.global.f32 	%f85, [%rd18+24];
	fma.rn.f32 	%f86, %f84, %f85, %f83;
	ld.global.f32 	%f87, [%rd16+28];
	ld.global.f32 	%f88, [%rd18+28];
	fma.rn.f32 	%f111, %f87, %f88, %f86;
	add.s32 	%r33, %r33, 8;
$L__BB0_7:
	setp.eq.s32 	%p6, %r11, 0;
	@%p6 bra 	$L__BB0_13;
	and.b32  	%r14, %r23, 3;
	setp.lt.u32 	%p7, %r11, 4;
	@%p7 bra 	$L__BB0_10;
	add.s32 	%r29, %r33, %r2;
	mul.wide.s32 	%rd19, %r29, 4;
	add.s64 	%rd20, %rd2, %rd19;
	ld.global.f32 	%f90, [%rd20];
	mul.wide.u32 	%rd21, %r33, 4;
	add.s64 	%rd22, %rd1, %rd21;
	ld.global.f32 	%f91, [%rd22];
	fma.rn.f32 	%f92, %f90, %f91, %f111;
	ld.global.f32 	%f93, [%rd20+4];
	ld.global.f32 	%f94, [%rd22+4];
	fma.rn.f32 	%f95, %f93, %f94, %f92;
	ld.global.f32 	%f96, [%rd20+8];
	ld.global.f32 	%f97, [%rd22+8];
	fma.rn.f32 	%f98, %f96, %f97, %f95;
	ld.global.f32 	%f99, [%rd20+12];
	ld.global.f32 	%f100, [%rd22+12];
	fma.rn.f32 	%f111, %f99, %f100, %f98;
	add.s32 	%r33, %r33, 4;
$L__BB0_10:
	setp.eq.s32 	%p8, %r14, 0;
	@%p8 bra 	$L__BB0_13;
	mul.wide.u32 	%rd23, %r33, 4;
	add.s64 	%rd30, %rd1, %rd23;
	add.s32 	%r36, %r33, %r2;
	neg.s32 	%r35, %r14;
$L__BB0_12:
	.pragma "nounroll";
	mul.wide.s32 	%rd24, %r36, 4;
	add.s64 	%rd25, %rd2, %rd24;
	ld.global.f32 	%f101, [%rd25];
	ld.global.f32 	%f102, [%rd30];
	fma.rn.f32 	%f111, %f101, %f102, %f111;
	add.s64 	%rd30, %rd30, 4;
	add.s32 	%r36, %r36, 1;
	add.s32 	%r35, %r35, 1;
	setp.ne.s32 	%p9, %r35, 0;
	@%p9 bra 	$L__BB0_12;
$L__BB0_13:
	cvta.to.global.u64 	%rd26, %rd10;
	mul.wide.s32 	%rd27, %r1, 4;
	add.s64 	%rd28, %rd26, %rd27;
	st.global.f32 	[%rd28], %f111;
	ret;

}


// ===== COMPILED SASS (sm_100) =====

	.target	sm_100

	.elftype	@"ET_EXEC"


//--------------------- .note.nv.tkinfo           --------------------------
	.section	.note.nv.tkinfo,"",@"SHT_NOTE"
	.sectionflags	@"SHF_NOTE_NV_TKINFO"
	.tkinfo
        /*0018*/ 	.word	0x00000002
        /*0030*/ 	.string	""
        /*0030*/ 	.string	"ptxas"
        /*0030*/ 	.string	"Cuda compilation tools, release 13.0, V13.0.88"
        /*0030*/ 	.string	"Build cuda_13.0.r13.0/compiler.36424714_0"
        /*0030*/ 	.string	"-arch sm_100 -m 64 "



//--------------------- .note.nv.cuinfo           --------------------------
	.section	.note.nv.cuinfo,"",@"SHT_NOTE"
	.sectionflags	@"SHF_NOTE_NV_CUINFO"
        /*0018*/ 	.short	0x0002
        /*001a*/ 	.short	0x0064
        /*001c*/ 	.short	0x0082
	.zero		2


//--------------------- .nv.info                  --------------------------
	.section	.nv.info,"",@"SHT_CUDA_INFO"
	.align	4


	//----- nvinfo : EIATTR_REGCOUNT
	.align		4
        /*0000*/ 	.byte	0x04, 0x2f
        /*0002*/ 	.short	(.L_1 - .L_0)
	.align		4
.L_0:
        /*0004*/ 	.word	index@(_Z13muladd_kernelPfS_S_ii)
        /*0008*/ 	.word	0x0000001e


	//----- nvinfo : EIATTR_FRAME_SIZE
	.align		4
.L_1:
        /*000c*/ 	.byte	0x04, 0x11
        /*000e*/ 	.short	(.L_3 - .L_2)
	.align		4
.L_2:
        /*0010*/ 	.word	index@(_Z13muladd_kernelPfS_S_ii)
        /*0014*/ 	.word	0x00000000


	//----- nvinfo : EIATTR_MIN_STACK_SIZE
	.align		4
.L_3:
        /*0018*/ 	.byte	0x04, 0x12
        /*001a*/ 	.short	(.L_5 - .L_4)
	.align		4
.L_4:
        /*001c*/ 	.word	index@(_Z13muladd_kernelPfS_S_ii)
        /*0020*/ 	.word	0x00000000
.L_5:


//--------------------- .nv.compat                --------------------------
	.section	.nv.compat,"",@"SHT_CUDA_COMPAT_INFO"
	.align	4
        /*0000*/ 	.byte	0x02, 0x09, 0x00, 0x00, 0x02, 0x02, 0x01, 0x00, 0x02, 0x05, 0x05, 0x00, 0x03, 0x07, 0x01, 0x01
        /*0010*/ 	.byte	0x02, 0x03, 0x00, 0x00, 0x02, 0x06, 0x01, 0x00, 0x04, 0x0b, 0x08, 0x00, 0x09, 0x00, 0x00, 0x00
        /*0020*/ 	.byte	0x00, 0x00, 0x00, 0x00


//--------------------- .nv.info._Z13muladd_kernelPfS_S_ii --------------------------
	.section	.nv.info._Z13muladd_kernelPfS_S_ii,"",@"SHT_CUDA_INFO"
	.sectionflags	@""
	.align	4


	//----- nvinfo : EIATTR_CUDA_API_VERSION
	.align		4
        /*0000*/ 	.byte	0x04, 0x37
        /*0002*/ 	.short	(.L_7 - .L_6)
.L_6:
        /*0004*/ 	.word	0x00000082


	//----- nvinfo : EIATTR_KPARAM_INFO
	.align		4
.L_7:
        /*0008*/ 	.byte	0x04, 0x17
        /*000a*/ 	.short	(.L_9 - .L_8)
.L_8:
        /*000c*/ 	.word	0x00000000
        /*0010*/ 	.short	0x0004
        /*0012*/ 	.short	0x001c
        /*0014*/ 	.byte	0x00, 0xf0, 0x11, 0x00


	//----- nvinfo : EIATTR_KPARAM_INFO
	.align		4
.L_9:
        /*0018*/ 	.byte	0x04, 0x17
        /*001a*/ 	.short	(.L_11 - .L_10)
.L_10:
        /*001c*/ 	.word	0x00000000
        /*0020*/ 	.short	0x0003
        /*0022*/ 	.short	0x0018
        /*0024*/ 	.byte	0x00, 0xf0, 0x11, 0x00


	//----- nvinfo : EIATTR_KPARAM_INFO
	.align		4
.L_11:
        /*0028*/ 	.byte	0x04, 0x17
        /*002a*/ 	.short	(.L_13 - .L_12)
.L_12:
        /*002c*/ 	.word	0x00000000
        /*0030*/ 	.short	0x0002
        /*0032*/ 	.short	0x0010
        /*0034*/ 	.byte	0x00, 0xf5, 0x21, 0x00


	//----- nvinfo : EIATTR_KPARAM_INFO
	.align		4
.L_13:
        /*0038*/ 	.byte	0x04, 0x17
        /*003a*/ 	.short	(.L_15 - .L_14)
.L_14:
        /*003c*/ 	.word	0x00000000
        /*0040*/ 	.short	0x0001
        /*0042*/ 	.short	0x0008
        /*0044*/ 	.byte	0x00, 0xf5, 0x21, 0x00


	//----- nvinfo : EIATTR_KPARAM_INFO
	.align		4
.L_15:
        /*0048*/ 	.byte	0x04, 0x17
        /*004a*/ 	.short	(.L_17 - .L_16)
.L_16:
        /*004c*/ 	.word	0x00000000
        /*0050*/ 	.short	0x0000
        /*0052*/ 	.short	0x0000
        /*0054*/ 	.byte	0x00, 0xf5, 0x21, 0x00


	//----- nvinfo : EIATTR_SPARSE_MMA_MASK
	.align		4
.L_17:
        /*0058*/ 	.byte	0x03, 0x50
        /*005a*/ 	.short	0x0000


	//----- nvinfo : EIATTR_MAXREG_COUNT
	.align		4
        /*005c*/ 	.byte	0x03, 0x1b
        /*005e*/ 	.short	0x00ff


	//----- nvinfo : EIATTR_MERCURY_ISA_VERSION
	.align		4
        /*0060*/ 	.byte	0x03, 0x5f
        /*0062*/ 	.short	0x0101


	//----- nvinfo : EIATTR_VRC_CTA_INIT_COUNT
	.align		4
        /*0064*/ 	.byte	0x02, 0x4a
	.zero		1
	.zero		1


	//----- nvinfo : EIATTR_EXIT_INSTR_OFFSETS
	.align		4
        /*0068*/ 	.byte	0x04, 0x1c
        /*006a*/ 	.short	(.L_19 - .L_18)


	//   ....[0]....
.L_18:
        /*006c*/ 	.word	0x00000a70


	//----- nvinfo : EIATTR_CBANK_PARAM_SIZE
	.align		4
.L_19:
        /*0070*/ 	.byte	0x03, 0x19
        /*0072*/ 	.short	0x0020


	//----- nvinfo : EIATTR_PARAM_CBANK
	.align		4
        /*0074*/ 	.byte	0x04, 0x0a
        /*0076*/ 	.short	(.L_21 - .L_20)
	.align		4
.L_20:
        /*0078*/ 	.word	index@(.nv.constant0._Z13muladd_kernelPfS_S_ii)
        /*007c*/ 	.short	0x0380
        /*007e*/ 	.short	0x0020


	//----- nvinfo : EIATTR_SW_WAR
	.align		4
.L_21:
        /*0080*/ 	.byte	0x04, 0x36
        /*0082*/ 	.short	(.L_23 - .L_22)
.L_22:
        /*0084*/ 	.word	0x00000008
.L_23:


//--------------------- .nv.callgraph             --------------------------
	.section	.nv.callgraph,"",@"SHT_CUDA_CALLGRAPH"
	.align	4
	.sectionentsize	8
	.align		4
        /*0000*/ 	.word	0x00000000
	.align		4
        /*0004*/ 	.word	0xffffffff
	.align		4
        /*0008*/ 	.word	0x00000000
	.align		4
        /*000c*/ 	.word	0xfffffffe
	.align		4
        /*0010*/ 	.word	0x00000000
	.align		4
        /*0014*/ 	.word	0xfffffffd
	.align		4
        /*0018*/ 	.word	0x00000000
	.align		4
        /*001c*/ 	.word	0xfffffffc


//--------------------- .text._Z13muladd_kernelPfS_S_ii --------------------------
	.section	.text._Z13muladd_kernelPfS_S_ii,"ax",@progbits
	.align	128
        .global         _Z13muladd_kernelPfS_S_ii
        .type           _Z13muladd_kernelPfS_S_ii,@function
        .size           _Z13muladd_kernelPfS_S_ii,(.L_x_7 - _Z13muladd_kernelPfS_S_ii)
        .other          _Z13muladd_kernelPfS_S_ii,@"STO_CUDA_ENTRY STV_DEFAULT"
_Z13muladd_kernelPfS_S_ii:
.text._Z13muladd_kernelPfS_S_ii:
[----:B------:R-:W-:Y:S01]  /*0000*/  LDC R1, c[0x0][0x37c] ;  /* 0x0000df00ff017b82 */ /* 0x000fe20000000800 */
[----:B------:R-:W0:Y:S01]  /*0010*/  S2R R3, SR_TID.X ;  /* 0x0000000000037919 */ /* 0x000e220000002100 */
[----:B------:R-:W1:Y:S06]  /*0020*/  LDCU UR8, c[0x0][0x398] ;  /* 0x00007300ff0877ac */ /* 0x000e6c0008000800 */
[----:B------:R-:W0:Y:S01]  /*0030*/  S2UR UR4, SR_CTAID.X ;  /* 0x00000000000479c3 */ /* 0x000e220000002500 */
[----:B------:R-:W-:Y:S01]  /*0040*/  HFMA2 R15, -RZ, RZ, 0, 0 ;  /* 0x00000000ff0f7431 */ /* 0x000fe200000001ff */
[----:B------:R-:W2:Y:S06]  /*0050*/  LDCU.64 UR12, c[0x0][0x358] ;  /* 0x00006b00ff0c77ac */ /* 0x000eac0008000a00 */
[----:B------:R-:W0:Y:S01]  /*0060*/  LDC R0, c[0x0][0x360] ;  /* 0x0000d800ff007b82 */ /* 0x000e220000000800 */
[----:B-1----:R-:W-:Y:S01]  /*0070*/  UISETP.GE.AND UP0, UPT, UR8, 0x1, UPT ;  /* 0x000000010800788c */ /* 0x002fe2000bf06270 */
[----:B0-----:R-:W-:-:S08]  /*0080*/  IMAD R0, R0, UR4, R3 ;  /* 0x0000000400007c24 */ /* 0x001fd0000f8e0203 */
[----:B--2---:R-:W-:Y:S05]  /*0090*/  BRA.U !UP0, `(.L_x_0) ;  /* 0x0000000908687547 */ /* 0x004fea000b800000 */
[----:B------:R-:W-:Y:S02]  /*00a0*/  UISETP.GE.U32.AND UP1, UPT, UR8, 0x10, UPT ;  /* 0x000000100800788c */ /* 0x000fe4000bf26070 */
[----:B------:R-:W-:Y:S01]  /*00b0*/  IMAD R7, R0, UR8, RZ ;  /* 0x0000000800077c24 */ /* 0x000fe2000f8e02ff */
[----:B------:R-:W-:Y:S01]  /*00c0*/  ULOP3.LUT UR9, UR8, 0xf, URZ, 0xc0, !UPT ;  /* 0x0000000f08097892 */ /* 0x000fe2000f8ec0ff */
[----:B------:R-:W-:Y:S02]  /*00d0*/  MOV R8, RZ ;  /* 0x000000ff00087202 */ /* 0x000fe40000000f00 */
[----:B------:R-:W-:Y:S01]  /*00e0*/  MOV R15, RZ ;  /* 0x000000ff000f7202 */ /* 0x000fe20000000f00 */
[----:B------:R-:W-:Y:S02]  /*00f0*/  UISETP.NE.AND UP0, UPT, UR9, URZ, UPT ;  /* 0x000000ff0900728c */ /* 0x000fe4000bf05270 */
[----:B------:R-:W-:Y:S09]  /*0100*/  BRA.U !UP1, `(.L_x_1) ;  /* 0x0000000509187547 */ /* 0x000ff2000b800000 */
[----:B------:R-:W0:Y:S01]  /*0110*/  LDCU.64 UR4, c[0x0][0x388] ;  /* 0x00007100ff0477ac */ /* 0x000e220008000a00 */
[----:B------:R-:W-:Y:S02]  /*0120*/  MOV R15, RZ ;  /* 0x000000ff000f7202 */ /* 0x000fe40000000f00 */
[----:B------:R-:W-:Y:S01]  /*0130*/  MOV R6, R7 ;  /* 0x0000000700067202 */ /* 0x000fe20000000f00 */
[----:B------:R-:W1:Y:S01]  /*0140*/  LDCU.64 UR6, c[0x0][0x390] ;  /* 0x00007200ff0677ac */ /* 0x000e620008000a00 */
[----:B------:R-:W-:-:S04]  /*0150*/  ULOP3.LUT UR10, UR8, 0x7ffffff0, URZ, 0xc0, !UPT ;  /* 0x7ffffff0080a7892 */ /* 0x000fc8000f8ec0ff */
[----:B------:R-:W-:Y:S02]  /*0160*/  UIADD3 UR11, UPT, UPT, -UR10, URZ, URZ ;  /* 0x000000ff0a0b7290 */ /* 0x000fe4000fffe1ff */
[----:B------:R-:W-:Y:S01]  /*0170*/  MOV R8, UR10 ;  /* 0x0000000a00087c02 */ /* 0x000fe20008000f00 */
[----:B0-----:R-:W-:-:S04]  /*0180*/  UIADD3 UR4, UP2, UPT, UR4, 0x20, URZ ;  /* 0x0000002004047890 */ /* 0x001fc8000ff5e0ff */
[----:B------:R-:W-:Y:S02]  /*0190*/  UIADD3.X UR5, UPT, UPT, URZ, UR5, URZ, UP2, !UPT ;  /* 0x00000005ff057290 */ /* 0x000fe400097fe4ff */
[----:B-1----:R-:W-:Y:S01]  /*01a0*/  UIADD3 UR6, UP1, UPT, UR6, 0x20, URZ ;  /* 0x0000002006067890 */ /* 0x002fe2000ff3e0ff */
[----:B------:R-:W-:-:S03]  /*01b0*/  MOV R2, UR4 ;  /* 0x0000000400027c02 */ /* 0x000fc60008000f00 */
[----:B------:R-:W-:Y:S01]  /*01c0*/  MOV R3, UR5 ;  /* 0x0000000500037c02 */ /* 0x000fe20008000f00 */
[----:B------:R-:W-:-:S12]  /*01d0*/  UIADD3.X UR7, UPT, UPT, URZ, UR7, URZ, UP1, !UPT ;  /* 0x00000007ff077290 */ /* 0x000fd80008ffe4ff */
.L_x_2:
[----:B------:R-:W-:Y:S01]  /*01e0*/  MOV R4, UR6 ;  /* 0x0000000600047c02 */ /* 0x000fe20008000f00 */
[----:B------:R-:W2:Y:S01]  /*01f0*/  LDG.E R17, desc[UR12][R2.64+-0x20] ;  /* 0xffffe00c02117981 */ /* 0x000ea2000c1e1900 */
[----:B------:R-:W-:-:S03]  /*0200*/  MOV R5, UR7 ;  /* 0x0000000700057c02 */ /* 0x000fc60008000f00 */
[----:B------:R-:W3:Y:S01]  /*0210*/  LDG.E R25, desc[UR12][R2.64+-0x1c] ;  /* 0xffffe40c02197981 */ /* 0x000ee2000c1e1900 */
[----:B------:R-:W-:-:S03]  /*0220*/  IMAD.WIDE R4, R6, 0x4, R4 ;  /* 0x0000000406047825 */ /* 0x000fc600078e0204 */
[----:B------:R-:W4:Y:S04]  /*0230*/  LDG.E R19, desc[UR12][R2.64+-0x18] ;  /* 0xffffe80c02137981 */ /* 0x000f28000c1e1900 */
[----:B------:R-:W2:Y:S04]  /*0240*/  LDG.E R16, desc[UR12][R4.64+-0x20] ;  /* 0xffffe00c04107981 */ /* 0x000ea8000c1e1900 */
[----:B------:R-:W3:Y:S04]  /*0250*/  LDG.E R18, desc[UR12][R4.64+-0x1c] ;  /* 0xffffe40c04127981 */ /* 0x000ee8000c1e1900 */
[----:B------:R-:W4:Y:S04]  /*0260*/  LDG.E R20, desc[UR12][R4.64+-0x18] ;  /* 0xffffe80c04147981 */ /* 0x000f28000c1e1900 */
[----:B------:R-:W5:Y:S04]  /*0270*/  LDG.E R22, desc[UR12][R2.64+-0x14] ;  /* 0xffffec0c02167981 */ /* 0x000f68000c1e1900 */
        /* <DEDUP_REMOVED lines=8> */
[----:B------:R-:W5:Y:S01]  /*0300*/  LDG.E R14, desc[UR12][R4.64+-0x4] ;  /* 0xfffffc0c040e7981 */ /* 0x000f62000c1e1900 */
[----:B--2---:R-:W-:-:S03]  /*0310*/  FFMA R17, R16, R17, R15 ;  /* 0x0000001110117223 */ /* 0x004fc6000000000f */
[----:B------:R-:W2:Y:S04]  /*0320*/  LDG.E R15, desc[UR12][R2.64] ;  /* 0x0000000c020f7981 */ /* 0x000ea8000c1e1900 */
[----:B------:R-:W2:Y:S01]  /*0330*/  LDG.E R16, desc[UR12][R4.64] ;  /* 0x0000000c04107981 */ /* 0x000ea2000c1e1900 */
[----:B---3--:R-:W-:-:S03]  /*0340*/  FFMA R25, R18, R25, R17 ;  /* 0x0000001912197223 */ /* 0x008fc60000000011 */
[----:B------:R-:W3:Y:S01]  /*0350*/  LDG.E R17, desc[UR12][R2.64+0x4] ;  /* 0x0000040c02117981 */ /* 0x000ee2000c1e1900 */
[----:B----4-:R-:W-:-:S03]  /*0360*/  FFMA R26, R20, R19, R25 ;  /* 0x00000013141a7223 */ /* 0x010fc60000000019 */
[----:B------:R-:W3:Y:S04]  /*0370*/  LDG.E R18, desc[UR12][R4.64+0x4] ;  /* 0x0000040c04127981 */ /* 0x000ee8000c1e1900 */
[----:B------:R-:W4:Y:S01]  /*0380*/  LDG.E R20, desc[UR12][R2.64+0x8] ;  /* 0x0000080c02147981 */ /* 0x000f22000c1e1900 */
[----:B-----5:R-:W-:-:S03]  /*0390*/  FFMA R25, R21, R22, R26 ;  /* 0x0000001615197223 */ /* 0x020fc6000000001a */
[----:B------:R-:W4:Y:S04]  /*03a0*/  LDG.E R19, desc[UR12][R4.64+0x8] ;  /* 0x0000080c04137981 */ /* 0x000f28000c1e1900 */
[----:B------:R-:W5:Y:S01]  /*03b0*/  LDG.E R22, desc[UR12][R2.64+0xc] ;  /* 0x00000c0c02167981 */ /* 0x000f62000c1e1900 */
[----:B------:R-:W-:-:S03]  /*03c0*/  FFMA R25, R24, R23, R25 ;  /* 0x0000001718197223 */ /* 0x000fc60000000019 */
[----:B------:R-:W5:Y:S04]  /*03d0*/  LDG.E R21, desc[UR12][R4.64+0xc] ;  /* 0x00000c0c04157981 */ /* 0x000f68000c1e1900 */
[----:B------:R-:W5:Y:S01]  /*03e0*/  LDG.E R24, desc[UR12][R2.64+0x10] ;  /* 0x0000100c02187981 */ /* 0x000f62000c1e1900 */
[----:B------:R-:W-:-:S03]  /*03f0*/  FFMA R25, R10, R9, R25 ;  /* 0x000000090a197223 */ /* 0x000fc60000000019 */
[----:B------:R-:W5:Y:S04]  /*0400*/  LDG.E R23, desc[UR12][R4.64+0x10] ;  /* 0x0000100c04177981 */ /* 0x000f68000c1e1900 */
[----:B------:R-:W5:Y:S01]  /*0410*/  LDG.E R10, desc[UR12][R2.64+0x14] ;  /* 0x0000140c020a7981 */ /* 0x000f62000c1e1900 */
[----:B------:R-:W-:-:S03]  /*0420*/  FFMA R27, R12, R11, R25 ;  /* 0x0000000b0c1b7223 */ /* 0x000fc60000000019 */
[----:B------:R-:W5:Y:S04]  /*0430*/  LDG.E R9, desc[UR12][R4.64+0x14] ;  /* 0x0000140c04097981 */ /* 0x000f68000c1e1900 */
[----:B------:R-:W5:Y:S04]  /*0440*/  LDG.E R11, desc[UR12][R2.64+0x18] ;  /* 0x0000180c020b7981 */ /* 0x000f68000c1e1900 */
[----:B------:R-:W5:Y:S04]  /*0450*/  LDG.E R12, desc[UR12][R4.64+0x18] ;  /* 0x0000180c040c7981 */ /* 0x000f68000c1e1900 */
[----:B------:R-:W5:Y:S04]  /*0460*/  LDG.E R25, desc[UR12][R4.64+0x1c] ;  /* 0x00001c0c04197981 */ /* 0x000f68000c1e1900 */
[----:B------:R0:W5:Y:S01]  /*0470*/  LDG.E R26, desc[UR12][R2.64+0x1c] ;  /* 0x00001c0c021a7981 */ /* 0x000162000c1e1900 */
[----:B------:R-:W-:Y:S01]  /*0480*/  FFMA R13, R14, R13, R27 ;  /* 0x0000000d0e0d7223 */ /* 0x000fe2000000001b */
[----:B------:R-:W-:-:S04]  /*0490*/  UIADD3 UR11, UPT, UPT, UR11, 0x10, URZ ;  /* 0x000000100b0b7890 */ /* 0x000fc8000fffe0ff */
[----:B------:R-:W-:Y:S01]  /*04a0*/  UISETP.NE.AND UP1, UPT, UR11, URZ, UPT ;  /* 0x000000ff0b00728c */ /* 0x000fe2000bf25270 */
[----:B0-----:R-:W-:Y:S02]  /*04b0*/  IADD3 R2, P0, PT, R2, 0x40, RZ ;  /* 0x0000004002027810 */ /* 0x001fe40007f1e0ff */
[----:B------:R-:W-:Y:S02]  /*04c0*/  IADD3 R6, PT, PT, R6, 0x10, RZ ;  /* 0x0000001006067810 */ /* 0x000fe40007ffe0ff */
[----:B------:R-:W-:Y:S01]  /*04d0*/  IADD3.X R3, PT, PT, RZ, R3, RZ, P0, !PT ;  /* 0x00000003ff037210 */ /* 0x000fe200007fe4ff */
[----:B--2---:R-:W-:-:S04]  /*04e0*/  FFMA R13, R16, R15, R13 ;  /* 0x0000000f100d7223 */ /* 0x004fc8000000000d */
[----:B---3--:R-:W-:-:S04]  /*04f0*/  FFMA R18, R18, R17, R13 ;  /* 0x0000001112127223 */ /* 0x008fc8000000000d */
[----:B----4-:R-:W-:-:S04]  /*0500*/  FFMA R18, R19, R20, R18 ;  /* 0x0000001413127223 */ /* 0x010fc80000000012 */
[----:B-----5:R-:W-:-:S04]  /*0510*/  FFMA R18, R21, R22, R18 ;  /* 0x0000001615127223 */ /* 0x020fc80000000012 */
[----:B------:R-:W-:-:S04]  /*0520*/  FFMA R18, R23, R24, R18 ;  /* 0x0000001817127223 */ /* 0x000fc80000000012 */
[----:B------:R-:W-:-:S04]  /*0530*/  FFMA R9, R9, R10, R18 ;  /* 0x0000000a09097223 */ /* 0x000fc80000000012 */
[----:B------:R-:W-:-:S04]  /*0540*/  FFMA R12, R12, R11, R9 ;  /* 0x0000000b0c0c7223 */ /* 0x000fc80000000009 */
[----:B------:R-:W-:Y:S01]  /*0550*/  FFMA R15, R25, R26, R12 ;  /* 0x0000001a190f7223 */ /* 0x000fe2000000000c */
[----:B------:R-:W-:Y:S06]  /*0560*/  BRA.U UP1, `(.L_x_2) ;  /* 0xfffffffd011c7547 */ /* 0x000fec000b83ffff */
.L_x_1:
[----:B------:R-:W-:Y:S05]  /*0570*/  BRA.U !UP0, `(.L_x_0) ;  /* 0x0000000508307547 */ /* 0x000fea000b800000 */
[----:B------:R-:W-:Y:S02]  /*0580*/  UISETP.GE.U32.AND UP0, UPT, UR9, 0x8, UPT ;  /* 0x000000080900788c */ /* 0x000fe4000bf06070 */
[----:B------:R-:W-:-:S04]  /*0590*/  ULOP3.LUT UR5, UR8, 0x7, URZ, 0xc0, !UPT ;  /* 0x0000000708057892 */ /* 0x000fc8000f8ec0ff */
[----:B------:R-:W-:-:S03]  /*05a0*/  UISETP.NE.AND UP1, UPT, UR5, URZ, UPT ;  /* 0x000000ff0500728c */ /* 0x000fc6000bf25270 */
[----:B------:R-:W-:Y:S08]  /*05b0*/  BRA.U !UP0, `(.L_x_3) ;  /* 0x0000000108787547 */ /* 0x000ff0000b800000 */
[----:B------:R-:W0:Y:S01]  /*05c0*/  LDC.64 R2, c[0x0][0x390] ;  /* 0x0000e400ff027b82 */ /* 0x000e220000000a00 */
[----:B------:R-:W-:-:S07]  /*05d0*/  IADD3 R9, PT, PT, R7, R8, RZ ;  /* 0x0000000807097210 */ /* 0x000fce0007ffe0ff */
[----:B------:R-:W1:Y:S01]  /*05e0*/  LDC.64 R4, c[0x0][0x388] ;  /* 0x0000e200ff047b82 */ /* 0x000e620000000a00 */
[----:B0-----:R-:W-:-:S05]  /*05f0*/  IMAD.WIDE R2, R9, 0x4, R2 ;  /* 0x0000000409027825 */ /* 0x001fca00078e0202 */
[----:B------:R-:W2:Y:S01]  /*0600*/  LDG.E R10, desc[UR12][R2.64] ;  /* 0x0000000c020a7981 */ /* 0x000ea2000c1e1900 */
[----:B-1----:R-:W-:-:S03]  /*0610*/  IMAD.WIDE.U32 R4, R8, 0x4, R4 ;  /* 0x0000000408047825 */ /* 0x002fc600078e0004 */
[----:B------:R-:W3:Y:S04]  /*0620*/  LDG.E R13, desc[UR12][R2.64+0x4] ;  /* 0x0000040c020d7981 */ /* 0x000ee8000c1e1900 */
[----:B------:R-:W2:Y:S04]  /*0630*/  LDG.E R11, desc[UR12][R4.64] ;  /* 0x0000000c040b7981 */ /* 0x000ea8000c1e1900 */
[----:B------:R-:W3:Y:S04]  /*0640*/  LDG.E R12, desc[UR12][R4.64+0x4] ;  /* 0x0000040c040c7981 */ /* 0x000ee8000c1e1900 */
[----:B------:R-:W4:Y:S04]  /*0650*/  LDG.E R17, desc[UR12][R2.64+0x8] ;  /* 0x0000080c02117981 */ /* 0x000f28000c1e1900 */
        /* <DEDUP_REMOVED lines=11> */
[----:B------:R-:W-:Y:S01]  /*0710*/  IADD3 R8, PT, PT, R8, 0x8, RZ ;  /* 0x0000000808087810 */ /* 0x000fe20007ffe0ff */
[----:B--2---:R-:W-:-:S04]  /*0720*/  FFMA R10, R10, R11, R15 ;  /* 0x0000000b0a0a7223 */ /* 0x004fc8000000000f */
[----:B---3--:R-:W-:-:S04]  /*0730*/  FFMA R10, R13, R12, R10 ;  /* 0x0000000c0d0a7223 */ /* 0x008fc8000000000a */
[----:B----4-:R-:W-:-:S04]  /*0740*/  FFMA R10, R17, R14, R10 ;  /* 0x0000000e110a7223 */ /* 0x010fc8000000000a */
[----:B-----5:R-:W-:-:S04]  /*0750*/  FFMA R10, R19, R16, R10 ;  /* 0x00000010130a7223 */ /* 0x020fc8000000000a */
[----:B------:R-:W-:-:S04]  /*0760*/  FFMA R10, R21, R18, R10 ;  /* 0x00000012150a7223 */ /* 0x000fc8000000000a */
[----:B------:R-:W-:-:S04]  /*0770*/  FFMA R23, R23, R20, R10 ;  /* 0x0000001417177223 */ /* 0x000fc8000000000a */
[----:B------:R-:W-:-:S04]  /*0780*/  FFMA R6, R6, R9, R23 ;  /* 0x0000000906067223 */ /* 0x000fc80000000017 */
[----:B------:R-:W-:-:S07]  /*0790*/  FFMA R15, R25, R22, R6 ;  /* 0x00000016190f7223 */ /* 0x000fce0000000006 */
.L_x_3:
        /* <DEDUP_REMOVED lines=17> */
[----:B------:R-:W5:Y:S01]  /*08b0*/  LDG.E R14, desc[UR12][R4.64+0xc] ;  /* 0x00000c0c040e7981 */ /* 0x000f62000c1e1900 */
[----:B------:R-:W-:Y:S01]  /*08c0*/  IADD3 R8, PT, PT, R8, 0x4, RZ ;  /* 0x0000000408087810 */ /* 0x000fe20007ffe0ff */
[----:B--2---:R-:W-:-:S04]  /*08d0*/  FFMA R6, R6, R9, R15 ;  /* 0x0000000906067223 */ /* 0x004fc8000000000f */
[----:B---3--:R-:W-:-:S04]  /*08e0*/  FFMA R6, R11, R10, R6 ;  /* 0x0000000a0b067223 */ /* 0x008fc80000000006 */
[----:B----4-:R-:W-:-:S04]  /*08f0*/  FFMA R6, R13, R12, R6 ;  /* 0x0000000c0d067223 */ /* 0x010fc80000000006 */
[----:B-----5:R-:W-:-:S07]  /*0900*/  FFMA R15, R17, R14, R6 ;  /* 0x0000000e110f7223 */ /* 0x020fce0000000006 */
.L_x_4:
[----:B------:R-:W-:Y:S05]  /*0910*/  BRA.U !UP1, `(.L_x_0) ;  /* 0x0000000109487547 */ /* 0x000fea000b800000 */
[----:B------:R-:W0:Y:S01]  /*0920*/  LDC.64 R2, c[0x0][0x388] ;  /* 0x0000e200ff027b82 */ /* 0x000e220000000a00 */
[----:B------:R-:W-:Y:S01]  /*0930*/  IADD3 R7, PT, PT, R7, R8, RZ ;  /* 0x0000000807077210 */ /* 0x000fe20007ffe0ff */
[----:B------:R-:W-:-:S06]  /*0940*/  UIADD3 UR4, UPT, UPT, -UR4, URZ, URZ ;  /* 0x000000ff04047290 */ /* 0x000fcc000fffe1ff */
[----:B------:R-:W1:Y:S01]  /*0950*/  LDC.64 R10, c[0x0][0x390] ;  /* 0x0000e400ff0a7b82 */ /* 0x000e620000000a00 */
[----:B0-----:R-:W-:-:S03]  /*0960*/  IMAD.WIDE.U32 R2, R8, 0x4, R2 ;  /* 0x0000000408027825 */ /* 0x001fc600078e0002 */
[----:B------:R-:W-:Y:S02]  /*0970*/  MOV R6, R2 ;  /* 0x0000000200067202 */ /* 0x000fe40000000f00 */
[----:B------:R-:W-:-:S07]  /*0980*/  MOV R5, R3 ;  /* 0x0000000300057202 */ /* 0x000fce0000000f00 */
.L_x_5:
[----:B-1----:R-:W-:Y:S01]  /*0990*/  IMAD.WIDE R2, R7, 0x4, R10 ;  /* 0x0000000407027825 */ /* 0x002fe200078e020a */
[----:B------:R-:W-:-:S05]  /*09a0*/  MOV R4, R6 ;  /* 0x0000000600047202 */ /* 0x000fca0000000f00 */
[----:B------:R-:W2:Y:S04]  /*09b0*/  LDG.E R2, desc[UR12][R2.64] ;  /* 0x0000000c02027981 */ /* 0x000ea8000c1e1900 */
[----:B------:R0:W2:Y:S01]  /*09c0*/  LDG.E R4, desc[UR12][R4.64] ;  /* 0x0000000c04047981 */ /* 0x0000a2000c1e1900 */
[----:B------:R-:W-:Y:S01]  /*09d0*/  UIADD3 UR4, UPT, UPT, UR4, 0x1, URZ ;  /* 0x0000000104047890 */ /* 0x000fe2000fffe0ff */
[----:B------:R-:W-:Y:S02]  /*09e0*/  IADD3 R6, P0, PT, R6, 0x4, RZ ;  /* 0x0000000406067810 */ /* 0x000fe40007f1e0ff */
[----:B------:R-:W-:Y:S01]  /*09f0*/  IADD3 R7, PT, PT, R7, 0x1, RZ ;  /* 0x0000000107077810 */ /* 0x000fe20007ffe0ff */
[----:B------:R-:W-:Y:S01]  /*0a00*/  UISETP.NE.AND UP0, UPT, UR4, URZ, UPT ;  /* 0x000000ff0400728c */ /* 0x000fe2000bf05270 */
[----:B0-----:R-:W-:Y:S01]  /*0a10*/  IADD3.X R5, PT, PT, RZ, R5, RZ, P0, !PT ;  /* 0x00000005ff057210 */ /* 0x001fe200007fe4ff */
[----:B--2---:R-:W-:-:S07]  /*0a20*/  FFMA R15, R2, R4, R15 ;  /* 0x00000004020f7223 */ /* 0x004fce000000000f */
[----:B------:R-:W-:Y:S05]  /*0a30*/  BRA.U UP0, `(.L_x_5) ;  /* 0xfffffffd00d47547 */ /* 0x000fea000b83ffff */
.L_x_0:
[----:B------:R-:W0:Y:S02]  /*0a40*/  LDC.64 R2, c[0x0][0x380] ;  /* 0x0000e000ff027b82 */ /* 0x000e240000000a00 */
[----:B0-----:R-:W-:-:S05]  /*0a50*/  IMAD.WIDE R2, R0, 0x4, R2 ;  /* 0x0000000400027825 */ /* 0x001fca00078e0202 */
[----:B------:R-:W-:Y:S01]  /*0a60*/  STG.E desc[UR12][R2.64], R15 ;  /* 0x0000000f02007986 */ /* 0x000fe2000c10190c */
[----:B------:R-:W-:Y:S05]  /*0a70*/  EXIT ;  /* 0x000000000000794d */ /* 0x000fea0003800000 */
.L_x_6:
[----:B------:R-:W-:-:S00]  /*0a80*/  BRA `(.L_x_6) ;  /* 0xfffffffc00fc7947 */ /* 0x000fc0000383ffff */
[----:B------:R-:W-:-:S00]  /*0a90*/  NOP ;  /* 0x0000000000007918 */ /* 0x000fc00000000000 */
        /* <DEDUP_REMOVED lines=14> */
.L_x_7:


//--------------------- .nv.shared.reserved.0     --------------------------
	.section	.nv.shared.reserved.0,"aw",@nobits
	.weak		__nv_reservedSMEM_offset_0_alias
	.size		__nv_reservedSMEM_offset_0_alias, 0, 64
	.other		__nv_reservedSMEM_offset_0_alias,@"STO_CUDA_RESERVED_SHARED STV_DEFAULT"
__nv_reservedSMEM_offset_0_alias:
	.zero		0
	.zero		64


//--------------------- .nv.constant0._Z13muladd_kernelPfS_S_ii --------------------------
	.section	.nv.constant0._Z13muladd_kernelPfS_S_ii,"a",@progbits
	.sectionflags	@""
	.align	4
.nv.constant0._Z13muladd_kernelPfS_S_ii:
	.zero		928


//--------------------- SYMBOLS --------------------------

	.type		.nv.reservedSmem.offset0,@object
	.size		.nv.reservedSmem.offset0,0x4
